//
// Generated by NVIDIA NVVM Compiler
//
// Compiler Build ID: CL-36424714
// Cuda compilation tools, release 13.0, V13.0.88
// Based on NVVM 20.0.0
//

.version 9.0
.target sm_100
.address_size 64

	// .globl	_Z16add_alpha_kernelIfEvPKT_PS0_S0_i

.visible .entry _Z16add_alpha_kernelIfEvPKT_PS0_S0_i(
	.param .u64 .ptr .align 1 _Z16add_alpha_kernelIfEvPKT_PS0_S0_i_param_0,
	.param .u64 .ptr .align 1 _Z16add_alpha_kernelIfEvPKT_PS0_S0_i_param_1,
	.param .f32 _Z16add_alpha_kernelIfEvPKT_PS0_S0_i_param_2,
	.param .u32 _Z16add_alpha_kernelIfEvPKT_PS0_S0_i_param_3
)
{
	.reg .pred 	%p<3>;
	.reg .b32 	%r<11>;
	.reg .b32 	%f<4>;
	.reg .b64 	%rd<8>;

	ld.param.u64 	%rd3, [_Z16add_alpha_kernelIfEvPKT_PS0_S0_i_param_0];
	ld.param.u64 	%rd4, [_Z16add_alpha_kernelIfEvPKT_PS0_S0_i_param_1];
	ld.param.f32 	%f1, [_Z16add_alpha_kernelIfEvPKT_PS0_S0_i_param_2];
	ld.param.u32 	%r6, [_Z16add_alpha_kernelIfEvPKT_PS0_S0_i_param_3];
	mov.u32 	%r7, %ctaid.x;
	mov.u32 	%r1, %ntid.x;
	mov.u32 	%r8, %tid.x;
	mad.lo.s32 	%r10, %r7, %r1, %r8;
	setp.ge.s32 	%p1, %r10, %r6;
	@%p1 bra 	$L__BB0_3;
	mov.u32 	%r9, %nctaid.x;
	mul.lo.s32 	%r3, %r1, %r9;
	cvta.to.global.u64 	%rd1, %rd3;
	cvta.to.global.u64 	%rd2, %rd4;
$L__BB0_2:
	mul.wide.s32 	%rd5, %r10, 4;
	add.s64 	%rd6, %rd1, %rd5;
	ld.global.nc.f32 	%f2, [%rd6];
	add.f32 	%f3, %f1, %f2;
	add.s64 	%rd7, %rd2, %rd5;
	st.global.f32 	[%rd7], %f3;
	add.s32 	%r10, %r10, %r3;
	setp.lt.s32 	%p2, %r10, %r6;
	@%p2 bra 	$L__BB0_2;
$L__BB0_3:
	ret;

}


// ===== COMPILED SASS (sm_100) =====

	.target	sm_100

	.elftype	@"ET_EXEC"


//--------------------- .note.nv.tkinfo           --------------------------
	.section	.note.nv.tkinfo,"",@"SHT_NOTE"
	.sectionflags	@"SHF_NOTE_NV_TKINFO"
	.tkinfo
        /*0018*/ 	.word	0x00000002
        /*0030*/ 	.string	""
        /*0030*/ 	.string	"ptxas"
        /*0030*/ 	.string	"Cuda compilation tools, release 13.0, V13.0.88"
        /*0030*/ 	.string	"Build cuda_13.0.r13.0/compiler.36424714_0"
        /*0030*/ 	.string	"-arch sm_100 -m 64 "



//--------------------- .note.nv.cuinfo           --------------------------
	.section	.note.nv.cuinfo,"",@"SHT_NOTE"
	.sectionflags	@"SHF_NOTE_NV_CUINFO"
        /*0018*/ 	.short	0x0002
        /*001a*/ 	.short	0x0064
        /*001c*/ 	.short	0x0082
	.zero		2


//--------------------- .nv.info                  --------------------------
	.section	.nv.info,"",@"SHT_CUDA_INFO"
	.align	4


	//----- nvinfo : EIATTR_REGCOUNT
	.align		4
        /*0000*/ 	.byte	0x04, 0x2f
        /*0002*/ 	.short	(.L_1 - .L_0)
	.align		4
.L_0:
        /*0004*/ 	.word	index@(_Z16add_alpha_kernelIfEvPKT_PS0_S0_i)
        /*0008*/ 	.word	0x00000010


	//----- nvinfo : EIATTR_FRAME_SIZE
	.align		4
.L_1:
        /*000c*/ 	.byte	0x04, 0x11
        /*000e*/ 	.short	(.L_3 - .L_2)
	.align		4
.L_2:
        /*0010*/ 	.word	index@(_Z16add_alpha_kernelIfEvPKT_PS0_S0_i)
        /*0014*/ 	.word	0x00000000


	//----- nvinfo : EIATTR_MIN_STACK_SIZE
	.align		4
.L_3:
        /*0018*/ 	.byte	0x04, 0x12
        /*001a*/ 	.short	(.L_5 - .L_4)
	.align		4
.L_4:
        /*001c*/ 	.word	index@(_Z16add_alpha_kernelIfEvPKT_PS0_S0_i)
        /*0020*/ 	.word	0x00000000
.L_5:


//--------------------- .nv.compat                --------------------------
	.section	.nv.compat,"",@"SHT_CUDA_COMPAT_INFO"
	.align	4
        /*0000*/ 	.byte	0x02, 0x09, 0x00, 0x00, 0x02, 0x02, 0x01, 0x00, 0x02, 0x05, 0x05, 0x00, 0x03, 0x07, 0x01, 0x01
        /*0010*/ 	.byte	0x02, 0x03, 0x00, 0x00, 0x02, 0x06, 0x01, 0x00, 0x04, 0x0b, 0x08, 0x00, 0x09, 0x00, 0x00, 0x00
        /*0020*/ 	.byte	0x00, 0x00, 0x00, 0x00


//--------------------- .nv.info._Z16add_alpha_kernelIfEvPKT_PS0_S0_i --------------------------
	.section	.nv.info._Z16add_alpha_kernelIfEvPKT_PS0_S0_i,"",@"SHT_CUDA_INFO"
	.sectionflags	@""
	.align	4


	//----- nvinfo : EIATTR_CUDA_API_VERSION
	.align		4
        /*0000*/ 	.byte	0x04, 0x37
        /*0002*/ 	.short	(.L_7 - .L_6)
.L_6:
        /*0004*/ 	.word	0x00000082


	//----- nvinfo : EIATTR_KPARAM_INFO
	.align		4
.L_7:
        /*0008*/ 	.byte	0x04, 0x17
        /*000a*/ 	.short	(.L_9 - .L_8)
.L_8:
        /*000c*/ 	.word	0x00000000
        /*0010*/ 	.short	0x0003
        /*0012*/ 	.short	0x0014
        /*0014*/ 	.byte	0x00, 0xf0, 0x11, 0x00


	//----- nvinfo : EIATTR_KPARAM_INFO
	.align		4
.L_9:
        /*0018*/ 	.byte	0x04, 0x17
        /*001a*/ 	.short	(.L_11 - .L_10)
.L_10:
        /*001c*/ 	.word	0x00000000
        /*0020*/ 	.short	0x0002
        /*0022*/ 	.short	0x0010
        /*0024*/ 	.byte	0x00, 0xf0, 0x11, 0x00


	//----- nvinfo : EIATTR_KPARAM_INFO
	.align		4
.L_11:
        /*0028*/ 	.byte	0x04, 0x17
        /*002a*/ 	.short	(.L_13 - .L_12)
.L_12:
        /*002c*/ 	.word	0x00000000
        /*0030*/ 	.short	0x0001
        /*0032*/ 	.short	0x0008
        /*0034*/ 	.byte	0x00, 0xf5, 0x21, 0x00


	//----- nvinfo : EIATTR_KPARAM_INFO
	.align		4
.L_13:
        /*0038*/ 	.byte	0x04, 0x17
        /*003a*/ 	.short	(.L_15 - .L_14)
.L_14:
        /*003c*/ 	.word	0x00000000
        /*0040*/ 	.short	0x0000
        /*0042*/ 	.short	0x0000
        /*0044*/ 	.byte	0x00, 0xf5, 0x21, 0x00


	//----- nvinfo : EIATTR_SPARSE_MMA_MASK
	.align		4
.L_15:
        /*0048*/ 	.byte	0x03, 0x50
        /*004a*/ 	.short	0x0000


	//----- nvinfo : EIATTR_MAXREG_COUNT
	.align		4
        /*004c*/ 	.byte	0x03, 0x1b
        /*004e*/ 	.short	0x00ff


	//----- nvinfo : EIATTR_MERCURY_ISA_VERSION
	.align		4
        /*0050*/ 	.byte	0x03, 0x5f
        /*0052*/ 	.short	0x0101


	//----- nvinfo : EIATTR_VRC_CTA_INIT_COUNT
	.align		4
        /*0054*/ 	.byte	0x02, 0x4a
	.zero		1
	.zero		1


	//----- nvinfo : EIATTR_EXIT_INSTR_OFFSETS
	.align		4
        /*0058*/ 	.byte	0x04, 0x1c
        /*005a*/ 	.short	(.L_17 - .L_16)


	//   ....[0]....
.L_16:
        /*005c*/ 	.word	0x00000070


	//   ....[1]....
        /*0060*/ 	.word	0x00000160


	//----- nvinfo : EIATTR_CRS_STACK_SIZE
	.align		4
.L_17:
        /*0064*/ 	.byte	0x04, 0x1e
        /*0066*/ 	.short	(.L_19 - .L_18)
.L_18:
        /*0068*/ 	.word	0x00000000


	//----- nvinfo : EIATTR_CBANK_PARAM_SIZE
	.align		4
.L_19:
        /*006c*/ 	.byte	0x03, 0x19
        /*006e*/ 	.short	0x0018


	//----- nvinfo : EIATTR_PARAM_CBANK
	.align		4
        /*0070*/ 	.byte	0x04, 0x0a
        /*0072*/ 	.short	(.L_21 - .L_20)
	.align		4
.L_20:
        /*0074*/ 	.word	index@(.nv.constant0._Z16add_alpha_kernelIfEvPKT_PS0_S0_i)
        /*0078*/ 	.short	0x0380
        /*007a*/ 	.short	0x0018


	//----- nvinfo : EIATTR_SW_WAR
	.align		4
.L_21:
        /*007c*/ 	.byte	0x04, 0x36
        /*007e*/ 	.short	(.L_23 - .L_22)
.L_22:
        /*0080*/ 	.word	0x00000008
.L_23:


//--------------------- .nv.callgraph             --------------------------
	.section	.nv.callgraph,"",@"SHT_CUDA_CALLGRAPH"
	.align	4
	.sectionentsize	8
	.align		4
        /*0000*/ 	.word	0x00000000
	.align		4
        /*0004*/ 	.word	0xffffffff
	.align		4
        /*0008*/ 	.word	0x00000000
	.align		4
        /*000c*/ 	.word	0xfffffffe
	.align		4
        /*0010*/ 	.word	0x00000000
	.align		4
        /*0014*/ 	.word	0xfffffffd
	.align		4
        /*0018*/ 	.word	0x00000000
	.align		4
        /*001c*/ 	.word	0xfffffffc


//--------------------- .text._Z16add_alpha_kernelIfEvPKT_PS0_S0_i --------------------------
	.section	.text._Z16add_alpha_kernelIfEvPKT_PS0_S0_i,"ax",@progbits
	.align	128
        .global         _Z16add_alpha_kernelIfEvPKT_PS0_S0_i
        .type           _Z16add_alpha_kernelIfEvPKT_PS0_S0_i,@function
        .size           _Z16add_alpha_kernelIfEvPKT_PS0_S0_i,(.L_x_2 - _Z16add_alpha_kernelIfEvPKT_PS0_S0_i)
        .other          _Z16add_alpha_kernelIfEvPKT_PS0_S0_i,@"STO_CUDA_ENTRY STV_DEFAULT"
_Z16add_alpha_kernelIfEvPKT_PS0_S0_i:
.text._Z16add_alpha_kernelIfEvPKT_PS0_S0_i:
[----:B------:R-:W-:Y:S01]  /*0000*/  LDC R1, c[0x0][0x37c] ;  /* 0x0000df00ff017b82 */ /* 0x000fe20000000800 */
[----:B------:R-:W0:Y:S07]  /*0010*/  S2R R0, SR_TID.X ;  /* 0x0000000000007919 */ /* 0x000e2e0000002100 */
[----:B------:R-:W0:Y:S01]  /*0020*/  S2UR UR4, SR_CTAID.X ;  /* 0x00000000000479c3 */ /* 0x000e220000002500 */
[----:B------:R-:W1:Y:S07]  /*0030*/  LDCU UR5, c[0x0][0x394] ;  /* 0x00007280ff0577ac */ /* 0x000e6e0008000800 */
[----:B------:R-:W0:Y:S02]  /*0040*/  LDC R11, c[0x0][0x360] ;  /* 0x0000d800ff0b7b82 */ /* 0x000e240000000800 */
[----:B0-----:R-:W-:-:S05]  /*0050*/  IMAD R0, R11, UR4, R0 ;  /* 0x000000040b007c24 */ /* 0x001fca000f8e0200 */
[----:B-1----:R-:W-:-:S13]  /*0060*/  ISETP.GE.AND P0, PT, R0, UR5, PT ;  /* 0x0000000500007c0c */ /* 0x002fda000bf06270 */
[----:B------:R-:W-:Y:S05]  /*0070*/  @P0 EXIT ;  /* 0x000000000000094d */ /* 0x000fea0003800000 */
[----:B------:R-:W0:Y:S01]  /*0080*/  LDC.64 R6, c[0x0][0x380] ;  /* 0x0000e000ff067b82 */ /* 0x000e220000000a00 */
[----:B------:R-:W1:Y:S01]  /*0090*/  LDCU UR4, c[0x0][0x370] ;  /* 0x00006e00ff0477ac */ /* 0x000e620008000800 */
[----:B------:R-:W2:Y:S06]  /*00a0*/  LDCU.64 UR6, c[0x0][0x358] ;  /* 0x00006b00ff0677ac */ /* 0x000eac0008000a00 */
[----:B------:R-:W3:Y:S01]  /*00b0*/  LDC.64 R8, c[0x0][0x388] ;  /* 0x0000e200ff087b82 */ /* 0x000ee20000000a00 */
[----:B------:R-:W4:Y:S01]  /*00c0*/  LDCU UR8, c[0x0][0x390] ;  /* 0x00007200ff0877ac */ /* 0x000f220008000800 */
[----:B-1----:R-:W-:-:S07]  /*00d0*/  IMAD R11, R11, UR4, RZ ;  /* 0x000000040b0b7c24 */ /* 0x002fce000f8e02ff */
.L_x_0:
[----:B0-----:R-:W-:-:S06]  /*00e0*/  IMAD.WIDE R2, R0, 0x4, R6 ;  /* 0x0000000400027825 */ /* 0x001fcc00078e0206 */
[----:B--2---:R-:W4:Y:S01]  /*00f0*/  LDG.E.CONSTANT R2, desc[UR6][R2.64] ;  /* 0x0000000602027981 */ /* 0x004f22000c1e9900 */
[----:B-1-3--:R-:W-:Y:S01]  /*0100*/  IMAD.WIDE R4, R0, 0x4, R8 ;  /* 0x0000000400047825 */ /* 0x00afe200078e0208 */
[----:B------:R-:W-:-:S04]  /*0110*/  IADD3 R0, PT, PT, R11, R0, RZ ;  /* 0x000000000b007210 */ /* 0x000fc80007ffe0ff */
[----:B------:R-:W-:Y:S01]  /*0120*/  ISETP.GE.AND P0, PT, R0, UR5, PT ;  /* 0x0000000500007c0c */ /* 0x000fe2000bf06270 */
[----:B----4-:R-:W-:-:S05]  /*0130*/  FADD R13, R2, UR8 ;  /* 0x00000008020d7e21 */ /* 0x010fca0008000000 */
[----:B------:R1:W-:Y:S07]  /*0140*/  STG.E desc[UR6][R4.64], R13 ;  /* 0x0000000d04007986 */ /* 0x0003ee000c101906 */
[----:B------:R-:W-:Y:S05]  /*0150*/  @!P0 BRA `(.L_x_0) ;  /* 0xfffffffc00e08947 */ /* 0x000fea000383ffff */
[----:B------:R-:W-:Y:S05]  /*0160*/  EXIT ;  /* 0x000000000000794d */ /* 0x000fea0003800000 */
.L_x_1:
[----:B------:R-:W-:-:S00]  /*0170*/  BRA `(.L_x_1) ;  /* 0xfffffffc00fc7947 */ /* 0x000fc0000383ffff */
[----:B------:R-:W-:-:S00]  /*0180*/  NOP ;  /* 0x0000000000007918 */ /* 0x000fc00000000000 */
[----:B------:R-:W-:-:S00]  /*0190*/  NOP ;  /* 0x0000000000007918 */ /* 0x000fc00000000000 */
[----:B------:R-:W-:-:S00]  /*01a0*/  NOP ;  /* 0x0000000000007918 */ /* 0x000fc00000000000 */
[----:B------:R-:W-:-:S00]  /*01b0*/  NOP ;  /* 0x0000000000007918 */ /* 0x000fc00000000000 */
[----:B------:R-:W-:-:S00]  /*01c0*/  NOP ;  /* 0x0000000000007918 */ /* 0x000fc00000000000 */
[----:B------:R-:W-:-:S00]  /*01d0*/  NOP ;  /* 0x0000000000007918 */ /* 0x000fc00000000000 */
[----:B------:R-:W-:-:S00]  /*01e0*/  NOP ;  /* 0x0000000000007918 */ /* 0x000fc00000000000 */
[----:B------:R-:W-:-:S00]  /*01f0*/  NOP ;  /* 0x0000000000007918 */ /* 0x000fc00000000000 */
.L_x_2:


//--------------------- .nv.shared.reserved.0     --------------------------
	.section	.nv.shared.reserved.0,"aw",@nobits
	.weak		__nv_reservedSMEM_offset_0_alias
	.size		__nv_reservedSMEM_offset_0_alias, 0, 64
	.other		__nv_reservedSMEM_offset_0_alias,@"STO_CUDA_RESERVED_SHARED STV_DEFAULT"
__nv_reservedSMEM_offset_0_alias:
	.zero		0
	.zero		64


//--------------------- .nv.constant0._Z16add_alpha_kernelIfEvPKT_PS0_S0_i --------------------------
	.section	.nv.constant0._Z16add_alpha_kernelIfEvPKT_PS0_S0_i,"a",@progbits
	.sectionflags	@""
	.align	4
.nv.constant0._Z16add_alpha_kernelIfEvPKT_PS0_S0_i:
	.zero		920


//--------------------- SYMBOLS --------------------------

	.type		.nv.reservedSmem.offset0,@object
	.size		.nv.reservedSmem.offset0,0x4
